//
// Generated by NVIDIA NVVM Compiler
//
// Compiler Build ID: CL-36424714
// Cuda compilation tools, release 13.0, V13.0.88
// Based on NVVM 20.0.0
//

.version 9.0
.target sm_100
.address_size 64

	// .globl	_Z12helloFromGPUv
.extern .func  (.param .b32 func_retval0) vprintf
(
	.param .b64 vprintf_param_0,
	.param .b64 vprintf_param_1
)
;
.global .align 1 .b8 $str[46] = {72, 101, 108, 108, 111, 32, 87, 111, 114, 108, 100, 32, 102, 114, 111, 109, 32, 71, 80, 85, 44, 32, 116, 104, 114, 101, 97, 100, 32, 37, 100, 32, 111, 102, 32, 98, 108, 111, 99, 107, 32, 37, 100, 32, 10};

.visible .entry _Z12helloFromGPUv()
{
	.local .align 8 .b8 	__local_depot0[8];
	.reg .b64 	%SP;
	.reg .b64 	%SPL;
	.reg .b32 	%r<5>;
	.reg .b64 	%rd<5>;

	mov.u64 	%SPL, __local_depot0;
	cvta.local.u64 	%SP, %SPL;
	add.u64 	%rd1, %SP, 0;
	add.u64 	%rd2, %SPL, 0;
	mov.u32 	%r1, %tid.x;
	mov.u32 	%r2, %ctaid.x;
	st.local.v2.u32 	[%rd2], {%r1, %r2};
	mov.u64 	%rd3, $str;
	cvta.global.u64 	%rd4, %rd3;
	{ // callseq 0, 0
	.param .b64 param0;
	st.param.b64 	[param0], %rd4;
	.param .b64 param1;
	st.param.b64 	[param1], %rd1;
	.param .b32 retval0;
	call.uni (retval0), 
	vprintf, 
	(
	param0, 
	param1
	);
	ld.param.b32 	%r3, [retval0];
	} // callseq 0
	ret;

}


// ===== COMPILED SASS (sm_100) =====

	.target	sm_100

	.elftype	@"ET_EXEC"


//--------------------- .note.nv.tkinfo           --------------------------
	.section	.note.nv.tkinfo,"",@"SHT_NOTE"
	.sectionflags	@"SHF_NOTE_NV_TKINFO"
	.tkinfo
        /*0018*/ 	.word	0x00000002
        /*0030*/ 	.string	""
        /*0030*/ 	.string	"ptxas"
        /*0030*/ 	.string	"Cuda compilation tools, release 13.0, V13.0.88"
        /*0030*/ 	.string	"Build cuda_13.0.r13.0/compiler.36424714_0"
        /*0030*/ 	.string	"-arch sm_100 -m 64 "



//--------------------- .note.nv.cuinfo           --------------------------
	.section	.note.nv.cuinfo,"",@"SHT_NOTE"
	.sectionflags	@"SHF_NOTE_NV_CUINFO"
        /*0018*/ 	.short	0x0002
        /*001a*/ 	.short	0x0064
        /*001c*/ 	.short	0x0082
	.zero		2


//--------------------- .nv.info                  --------------------------
	.section	.nv.info,"",@"SHT_CUDA_INFO"
	.align	4


	//----- nvinfo : EIATTR_REGCOUNT
	.align		4
        /*0000*/ 	.byte	0x04, 0x2f
        /*0002*/ 	.short	(.L_2 - .L_1)
	.align		4
.L_1:
        /*0004*/ 	.word	index@(_Z12helloFromGPUv)
        /*0008*/ 	.word	0x00000018


	//----- nvinfo : EIATTR_FRAME_SIZE
	.align		4
.L_2:
        /*000c*/ 	.byte	0x04, 0x11
        /*000e*/ 	.short	(.L_4 - .L_3)
	.align		4
.L_3:
        /*0010*/ 	.word	index@(_Z12helloFromGPUv)
        /*0014*/ 	.word	0x00000008


	//----- nvinfo : EIATTR_MIN_STACK_SIZE
	.align		4
.L_4:
        /*0018*/ 	.byte	0x04, 0x12
        /*001a*/ 	.short	(.L_6 - .L_5)
	.align		4
.L_5:
        /*001c*/ 	.word	index@(_Z12helloFromGPUv)
        /*0020*/ 	.word	0x00000008
.L_6:


//--------------------- .nv.compat                --------------------------
	.section	.nv.compat,"",@"SHT_CUDA_COMPAT_INFO"
	.align	4
        /*0000*/ 	.byte	0x02, 0x09, 0x00, 0x00, 0x02, 0x02, 0x01, 0x00, 0x02, 0x05, 0x05, 0x00, 0x03, 0x07, 0x01, 0x01
        /*0010*/ 	.byte	0x02, 0x03, 0x00, 0x00, 0x02, 0x06, 0x01, 0x00, 0x04, 0x0b, 0x08, 0x00, 0x09, 0x00, 0x00, 0x00
        /*0020*/ 	.byte	0x00, 0x00, 0x00, 0x00


//--------------------- .nv.info._Z12helloFromGPUv --------------------------
	.section	.nv.info._Z12helloFromGPUv,"",@"SHT_CUDA_INFO"
	.sectionflags	@""
	.align	4


	//----- nvinfo : EIATTR_CUDA_API_VERSION
	.align		4
        /*0000*/ 	.byte	0x04, 0x37
        /*0002*/ 	.short	(.L_8 - .L_7)
.L_7:
        /*0004*/ 	.word	0x00000082


	//----- nvinfo : EIATTR_SPARSE_MMA_MASK
	.align		4
.L_8:
        /*0008*/ 	.byte	0x03, 0x50
        /*000a*/ 	.short	0x0000


	//----- nvinfo : EIATTR_MAXREG_COUNT
	.align		4
        /*000c*/ 	.byte	0x03, 0x1b
        /*000e*/ 	.short	0x00ff


	//----- nvinfo : EIATTR_EXTERNS
	.align		4
        /*0010*/ 	.byte	0x04, 0x0f
        /*0012*/ 	.short	(.L_10 - .L_9)


	//   ....[0]....
	.align		4
.L_9:
        /*0014*/ 	.word	index@(vprintf)


	//----- nvinfo : EIATTR_MERCURY_ISA_VERSION
	.align		4
.L_10:
        /*0018*/ 	.byte	0x03, 0x5f
        /*001a*/ 	.short	0x0101


	//----- nvinfo : EIATTR_VRC_CTA_INIT_COUNT
	.align		4
        /*001c*/ 	.byte	0x02, 0x4a
	.zero		1
	.zero		1


	//----- nvinfo : EIATTR_SYSCALL_OFFSETS
	.align		4
        /*0020*/ 	.byte	0x04, 0x46
        /*0022*/ 	.short	(.L_12 - .L_11)


	//   ....[0]....
.L_11:
        /*0024*/ 	.word	0x000000f0


	//----- nvinfo : EIATTR_EXIT_INSTR_OFFSETS
	.align		4
.L_12:
        /*0028*/ 	.byte	0x04, 0x1c
        /*002a*/ 	.short	(.L_14 - .L_13)


	//   ....[0]....
.L_13:
        /*002c*/ 	.word	0x00000100


	//----- nvinfo : EIATTR_SW_WAR
	.align		4
.L_14:
        /*0030*/ 	.byte	0x04, 0x36
        /*0032*/ 	.short	(.L_16 - .L_15)
.L_15:
        /*0034*/ 	.word	0x00000008
.L_16:


//--------------------- .nv.callgraph             --------------------------
	.section	.nv.callgraph,"",@"SHT_CUDA_CALLGRAPH"
	.align	4
	.sectionentsize	8
	.align		4
        /*0000*/ 	.word	0x00000000
	.align		4
        /*0004*/ 	.word	0xffffffff
	.align		4
        /*0008*/ 	.word	index@(_Z12helloFromGPUv)
	.align		4
        /*000c*/ 	.word	index@(vprintf)
	.align		4
        /*0010*/ 	.word	0x00000000
	.align		4
        /*0014*/ 	.word	0xfffffffe
	.align		4
        /*0018*/ 	.word	0x00000000
	.align		4
        /*001c*/ 	.word	0xfffffffd
	.align		4
        /*0020*/ 	.word	0x00000000
	.align		4
        /*0024*/ 	.word	0xfffffffc


//--------------------- .nv.constant4             --------------------------
	.section	.nv.constant4,"a",@progbits
	.align	8
	.align		8
.nv.constant4:
        /*0000*/ 	.dword	vprintf
	.align		8
        /*0008*/ 	.dword	$str


//--------------------- .text._Z12helloFromGPUv   --------------------------
	.section	.text._Z12helloFromGPUv,"ax",@progbits
	.align	128
        .global         _Z12helloFromGPUv
        .type           _Z12helloFromGPUv,@function
        .size           _Z12helloFromGPUv,(.L_x_2 - _Z12helloFromGPUv)
        .other          _Z12helloFromGPUv,@"STO_CUDA_ENTRY STV_DEFAULT"
_Z12helloFromGPUv:
.text._Z12helloFromGPUv:
[----:B------:R-:W0:Y:S01]  /*0000*/  LDC R1, c[0x0][0x37c] ;  /* 0x0000df00ff017b82 */ /* 0x000e220000000800 */
[----:B------:R-:W1:Y:S01]  /*0010*/  S2R R8, SR_TID.X ;  /* 0x0000000000087919 */ /* 0x000e620000002100 */
[----:B0-----:R-:W-:Y:S01]  /*0020*/  VIADD R1, R1, 0xfffffff8 ;  /* 0xfffffff801017836 */ /* 0x001fe20000000000 */
[----:B------:R-:W-:Y:S01]  /*0030*/  MOV R0, 0x0 ;  /* 0x0000000000007802 */ /* 0x000fe20000000f00 */
[----:B------:R-:W0:Y:S01]  /*0040*/  LDCU UR4, c[0x0][0x2f8] ;  /* 0x00005f00ff0477ac */ /* 0x000e220008000800 */
[----:B------:R-:W1:Y:S03]  /*0050*/  S2R R9, SR_CTAID.X ;  /* 0x0000000000097919 */ /* 0x000e660000002500 */
[----:B------:R2:W3:Y:S01]  /*0060*/  LDC.64 R2, c[0x4][R0] ;  /* 0x0100000000027b82 */ /* 0x0004e20000000a00 */
[----:B------:R-:W4:Y:S01]  /*0070*/  LDCU.64 UR6, c[0x4][0x8] ;  /* 0x01000100ff0677ac */ /* 0x000f220008000a00 */
[----:B------:R-:W5:Y:S01]  /*0080*/  LDCU UR5, c[0x0][0x2fc] ;  /* 0x00005f80ff0577ac */ /* 0x000f620008000800 */
[----:B0-----:R-:W-:Y:S01]  /*0090*/  IADD3 R6, P0, PT, R1, UR4, RZ ;  /* 0x0000000401067c10 */ /* 0x001fe2000ff1e0ff */
[----:B----4-:R-:W-:Y:S01]  /*00a0*/  IMAD.U32 R4, RZ, RZ, UR6 ;  /* 0x00000006ff047e24 */ /* 0x010fe2000f8e00ff */
[----:B------:R-:W-:-:S03]  /*00b0*/  MOV R5, UR7 ;  /* 0x0000000700057c02 */ /* 0x000fc60008000f00 */
[----:B-----5:R-:W-:Y:S01]  /*00c0*/  IMAD.X R7, RZ, RZ, UR5, P0 ;  /* 0x00000005ff077e24 */ /* 0x020fe200080e06ff */
[----:B-1----:R2:W-:Y:S07]  /*00d0*/  STL.64 [R1], R8 ;  /* 0x0000000801007387 */ /* 0x0025ee0000100a00 */
[----:B------:R-:W-:-:S07]  /*00e0*/  LEPC R20, `(.L_x_0) ;  /* 0x000000001014794e */ /* 0x000fce0000000000 */
[----:B--23--:R-:W-:Y:S05]  /*00f0*/  CALL.ABS.NOINC R2 ;  /* 0x0000000002007343 */ /* 0x00cfea0003c00000 */
.L_x_0:
[----:B------:R-:W-:Y:S05]  /*0100*/  EXIT ;  /* 0x000000000000794d */ /* 0x000fea0003800000 */
.L_x_1:
[----:B------:R-:W-:-:S00]  /*0110*/  BRA `(.L_x_1) ;  /* 0xfffffffc00fc7947 */ /* 0x000fc0000383ffff */
[----:B------:R-:W-:-:S00]  /*0120*/  NOP ;  /* 0x0000000000007918 */ /* 0x000fc00000000000 */
        /* <DEDUP_REMOVED lines=13> */
.L_x_2:


//--------------------- .nv.global.init           --------------------------
	.section	.nv.global.init,"aw",@progbits
.nv.global.init:
	.type		$str,@object
	.size		$str,(.L_0 - $str)
$str:
        /*0000*/ 	.byte	0x48, 0x65, 0x6c, 0x6c, 0x6f, 0x20, 0x57, 0x6f, 0x72, 0x6c, 0x64, 0x20, 0x66, 0x72, 0x6f, 0x6d
        /*0010*/ 	.byte	0x20, 0x47, 0x50, 0x55, 0x2c, 0x20, 0x74, 0x68, 0x72, 0x65, 0x61, 0x64, 0x20, 0x25, 0x64, 0x20
        /*0020*/ 	.byte	0x6f, 0x66, 0x20, 0x62, 0x6c, 0x6f, 0x63, 0x6b, 0x20, 0x25, 0x64, 0x20, 0x0a, 0x00
.L_0:


//--------------------- .nv.shared.reserved.0     --------------------------
	.section	.nv.shared.reserved.0,"aw",@nobits
	.weak		__nv_reservedSMEM_offset_0_alias
	.size		__nv_reservedSMEM_offset_0_alias, 0, 64
	.other		__nv_reservedSMEM_offset_0_alias,@"STO_CUDA_RESERVED_SHARED STV_DEFAULT"
__nv_reservedSMEM_offset_0_alias:
	.zero		0
	.zero		64


//--------------------- .nv.constant0._Z12helloFromGPUv --------------------------
	.section	.nv.constant0._Z12helloFromGPUv,"a",@progbits
	.sectionflags	@""
	.align	4
.nv.constant0._Z12helloFromGPUv:
	.zero		896


//--------------------- SYMBOLS --------------------------

	.type		.nv.reservedSmem.offset0,@object
	.size		.nv.reservedSmem.offset0,0x4
	.type		vprintf,@function
